	.headerflags	@"EF_CUDA_TEXMODE_UNIFIED EF_CUDA_64BIT_ADDRESS EF_CUDA_ACCELERATORS EF_CUDA_SM90 EF_CUDA_VIRTUAL_SM(EF_CUDA_SM90)"
	.elftype	@"ET_EXEC"


//--------------------- .nv.info                  --------------------------
	.section	.nv.info,"",@"SHT_CUDA_INFO"
	.align	4


	//----- nvinfo : EIATTR_REGCOUNT
	.align		4
        /*0000*/ 	.byte	0x04, 0x2f
        /*0002*/ 	.short	(.L_1 - .L_0)
	.align		4
.L_0:
        /*0004*/ 	.word	index@(triton_poi_fused__to_copy__unsafe_index_add_arange_clamp_mul_sub_0)
        /*0008*/ 	.word	0x00000020


	//----- nvinfo : EIATTR_MIN_STACK_SIZE
	.align		4
.L_1:
        /*000c*/ 	.byte	0x04, 0x12
        /*000e*/ 	.short	(.L_3 - .L_2)
	.align		4
.L_2:
        /*0010*/ 	.word	index@(triton_poi_fused__to_copy__unsafe_index_add_arange_clamp_mul_sub_0)
        /*0014*/ 	.word	0x00000000


	//----- nvinfo : EIATTR_FRAME_SIZE
	.align		4
.L_3:
        /*0018*/ 	.byte	0x04, 0x11
        /*001a*/ 	.short	(.L_5 - .L_4)
	.align		4
.L_4:
        /*001c*/ 	.word	index@(triton_poi_fused__to_copy__unsafe_index_add_arange_clamp_mul_sub_0)
        /*0020*/ 	.word	0x00000000


	//----- nvinfo : EIATTR_MIN_STACK_SIZE
	.align		4
.L_5:
        /*0024*/ 	.byte	0x04, 0x12
        /*0026*/ 	.short	(.L_7 - .L_6)
	.align		4
.L_6:
        /*0028*/ 	.word	index@(triton_poi_fused__to_copy__unsafe_index_add_arange_clamp_mul_sub_0)
        /*002c*/ 	.word	0x00000000
.L_7:


//--------------------- .nv.info.triton_poi_fused__to_copy__unsafe_index_add_arange_clamp_mul_sub_0 --------------------------
	.section	.nv.info.triton_poi_fused__to_copy__unsafe_index_add_arange_clamp_mul_sub_0,"",@"SHT_CUDA_INFO"
	.sectionflags	@""
	.align	4


	//----- nvinfo : EIATTR_CUDA_API_VERSION
	.align		4
        /*0000*/ 	.byte	0x04, 0x37
        /*0002*/ 	.short	(.L_9 - .L_8)
.L_8:
        /*0004*/ 	.word	0x0000007c


	//----- nvinfo : EIATTR_KPARAM_INFO
	.align		4
.L_9:
        /*0008*/ 	.byte	0x04, 0x17
        /*000a*/ 	.short	(.L_11 - .L_10)
.L_10:
        /*000c*/ 	.word	0x00000000
        /*0010*/ 	.short	0x0002
        /*0012*/ 	.short	0x0010
        /*0014*/ 	.byte	0x00, 0xf0, 0x11, 0x00


	//----- nvinfo : EIATTR_KPARAM_INFO
	.align		4
.L_11:
        /*0018*/ 	.byte	0x04, 0x17
        /*001a*/ 	.short	(.L_13 - .L_12)
.L_12:
        /*001c*/ 	.word	0x00000000
        /*0020*/ 	.short	0x0001
        /*0022*/ 	.short	0x0008
        /*0024*/ 	.byte	0x00, 0xf4, 0x21, 0x00


	//----- nvinfo : EIATTR_KPARAM_INFO
	.align		4
.L_13:
        /*0028*/ 	.byte	0x04, 0x17
        /*002a*/ 	.short	(.L_15 - .L_14)
.L_14:
        /*002c*/ 	.word	0x00000000
        /*0030*/ 	.short	0x0000
        /*0032*/ 	.short	0x0000
        /*0034*/ 	.byte	0x00, 0xf4, 0x21, 0x00


	//----- nvinfo : EIATTR_SPARSE_MMA_MASK
	.align		4
.L_15:
        /*0038*/ 	.byte	0x03, 0x50
        /*003a*/ 	.short	0x0000


	//----- nvinfo : EIATTR_MAXREG_COUNT
	.align		4
        /*003c*/ 	.byte	0x03, 0x1b
        /*003e*/ 	.short	0x00ff


	//----- nvinfo : EIATTR_EXIT_INSTR_OFFSETS
	.align		4
        /*0040*/ 	.byte	0x04, 0x1c
        /*0042*/ 	.short	(.L_17 - .L_16)


	//   ....[0]....
.L_16:
        /*0044*/ 	.word	0x00000740


	//   ....[1]....
        /*0048*/ 	.word	0x00000760


	//----- nvinfo : EIATTR_REQNTID
	.align		4
.L_17:
        /*004c*/ 	.byte	0x04, 0x10
        /*004e*/ 	.short	(.L_19 - .L_18)
.L_18:
        /*0050*/ 	.word	0x00000080
        /*0054*/ 	.word	0x00000001
        /*0058*/ 	.word	0x00000001


	//----- nvinfo : EIATTR_CBANK_PARAM_SIZE
	.align		4
.L_19:
        /*005c*/ 	.byte	0x03, 0x19
        /*005e*/ 	.short	0x0014


	//----- nvinfo : EIATTR_PARAM_CBANK
	.align		4
        /*0060*/ 	.byte	0x04, 0x0a
        /*0062*/ 	.short	(.L_21 - .L_20)
	.align		4
.L_20:
        /*0064*/ 	.word	index@(.nv.constant0.triton_poi_fused__to_copy__unsafe_index_add_arange_clamp_mul_sub_0)
        /*0068*/ 	.short	0x0210
        /*006a*/ 	.short	0x0014


	//----- nvinfo : EIATTR_SW_WAR
	.align		4
.L_21:
        /*006c*/ 	.byte	0x04, 0x36
        /*006e*/ 	.short	(.L_23 - .L_22)
.L_22:
        /*0070*/ 	.word	0x00000008
.L_23:


//--------------------- .nv.callgraph             --------------------------
	.section	.nv.callgraph,"",@"SHT_CUDA_CALLGRAPH"
	.align	4
	.sectionentsize	8
	.align		4
        /*0000*/ 	.word	0x00000000
	.align		4
        /*0004*/ 	.word	0xffffffff
	.align		4
        /*0008*/ 	.word	0x00000000
	.align		4
        /*000c*/ 	.word	0xfffffffe
	.align		4
        /*0010*/ 	.word	0x00000000
	.align		4
        /*0014*/ 	.word	0xfffffffd
	.align		4
        /*0018*/ 	.word	0x00000000
	.align		4
        /*001c*/ 	.word	0xfffffffc


//--------------------- .text.triton_poi_fused__to_copy__unsafe_index_add_arange_clamp_mul_sub_0 --------------------------
	.section	.text.triton_poi_fused__to_copy__unsafe_index_add_arange_clamp_mul_sub_0,"ax",@progbits
	.align	128
        .global         triton_poi_fused__to_copy__unsafe_index_add_arange_clamp_mul_sub_0
        .type           triton_poi_fused__to_copy__unsafe_index_add_arange_clamp_mul_sub_0,@function
        .size           triton_poi_fused__to_copy__unsafe_index_add_arange_clamp_mul_sub_0,(.L_x_1 - triton_poi_fused__to_copy__unsafe_index_add_arange_clamp_mul_sub_0)
        .other          triton_poi_fused__to_copy__unsafe_index_add_arange_clamp_mul_sub_0,@"STO_CUDA_ENTRY STV_DEFAULT"
triton_poi_fused__to_copy__unsafe_index_add_arange_clamp_mul_sub_0:
.text.triton_poi_fused__to_copy__unsafe_index_add_arange_clamp_mul_sub_0:
[----:B------:R-:W0:Y:S02]  /*0000*/  LDC R1, c[0x0][0x28] ;  /* 0x00000a00ff017b82 */ /* 0x000e240000000800 */
[----:B------:R-:W1:Y:S01]  /*0010*/  S2R R0, SR_TID.X ;  /* 0x0000000000007919 */ /* 0x000e620000002100 */
[----:B------:R-:W-:Y:S01]  /*0020*/  IMAD.MOV.U32 R14, RZ, RZ, 0x10 ;  /* 0x00000010ff0e7424 */ /* 0x000fe200078e00ff */
[----:B------:R-:W-:Y:S01]  /*0030*/  ULDC.64 UR4, c[0x0][0x218] ;  /* 0x0000860000047ab9 */ /* 0x000fe20000000a00 */
[----:B------:R-:W-:Y:S01]  /*0040*/  IMAD.MOV.U32 R15, RZ, RZ, 0x0 ;  /* 0x00000000ff0f7424 */ /* 0x000fe200078e00ff */
[----:B------:R-:W2:Y:S01]  /*0050*/  S2R R3, SR_CTAID.X ;  /* 0x0000000000037919 */ /* 0x000ea20000002500 */
[----:B------:R-:W3:Y:S01]  /*0060*/  LDC.64 R18, c[0x0][0x218] ;  /* 0x00008600ff127b82 */ /* 0x000ee20000000a00 */
[----:B-1----:R-:W-:Y:S01]  /*0070*/  IMAD.SHL.U32 R0, R0, 0x2, RZ ;  /* 0x0000000200007824 */ /* 0x002fe200078e00ff */
[----:B--2---:R-:W-:-:S04]  /*0080*/  SHF.R.S32.HI R5, RZ, 0x17, R3 ;  /* 0x00000017ff057819 */ /* 0x004fc80000011403 */
[----:B------:R-:W-:Y:S02]  /*0090*/  LOP3.LUT R0, R0, 0xfe, RZ, 0xc0, !PT ;  /* 0x000000fe00007812 */ /* 0x000fe400078ec0ff */
[----:B------:R-:W-:-:S03]  /*00a0*/  SGXT R5, R5, 0x1 ;  /* 0x000000010505781a */ /* 0x000fc60000000200 */
[----:B------:R-:W-:-:S05]  /*00b0*/  IMAD R6, R3, 0x100, R0 ;  /* 0x0000010003067824 */ /* 0x000fca00078e0200 */
[----:B------:R-:W-:Y:S02]  /*00c0*/  SHF.R.S32.HI R3, RZ, 0x1f, R6 ;  /* 0x0000001fff037819 */ /* 0x000fe40000011406 */
[----:B------:R-:W-:Y:S02]  /*00d0*/  IADD3 R0, R6, 0x1, RZ ;  /* 0x0000000106007810 */ /* 0x000fe40007ffe0ff */
[----:B------:R-:W-:Y:S02]  /*00e0*/  LEA.HI R3, R3, R6, RZ, 0x2 ;  /* 0x0000000603037211 */ /* 0x000fe400078f10ff */
[----:B------:R-:W-:Y:S02]  /*00f0*/  LEA.HI R2, R5, R0, RZ, 0x2 ;  /* 0x0000000005027211 */ /* 0x000fe400078f10ff */
[----:B------:R-:W-:Y:S02]  /*0100*/  LOP3.LUT R7, R3, 0xfffffffc, RZ, 0xc0, !PT ;  /* 0xfffffffc03077812 */ /* 0x000fe400078ec0ff */
[----:B------:R-:W-:-:S02]  /*0110*/  SHF.R.S32.HI R3, RZ, 0x2, R3 ;  /* 0x00000002ff037819 */ /* 0x000fc40000011403 */
[----:B------:R-:W-:Y:S01]  /*0120*/  LOP3.LUT R9, R2, 0xfffffffc, RZ, 0xc0, !PT ;  /* 0xfffffffc02097812 */ /* 0x000fe200078ec0ff */
[----:B------:R-:W-:Y:S01]  /*0130*/  IMAD.IADD R7, R6, 0x1, -R7 ;  /* 0x0000000106077824 */ /* 0x000fe200078e0a07 */
[----:B------:R-:W-:Y:S02]  /*0140*/  LEA.HI R2, R3, R3, RZ, 0x2 ;  /* 0x0000000303027211 */ /* 0x000fe400078f10ff */
[----:B------:R-:W-:Y:S01]  /*0150*/  LEA.HI R5, R5, R6, RZ, 0x4 ;  /* 0x0000000605057211 */ /* 0x000fe200078f20ff */
[----:B------:R-:W-:Y:S01]  /*0160*/  IMAD.IADD R9, R0, 0x1, -R9 ;  /* 0x0000000100097824 */ /* 0x000fe200078e0a09 */
[----:B------:R-:W-:Y:S02]  /*0170*/  LOP3.LUT R2, R2, 0xfffffffc, RZ, 0xc0, !PT ;  /* 0xfffffffc02027812 */ /* 0x000fe400078ec0ff */
[----:B------:R-:W-:Y:S02]  /*0180*/  I2FP.F32.S32 R7, R7 ;  /* 0x0000000700077245 */ /* 0x000fe40000201400 */
[----:B------:R-:W-:-:S02]  /*0190*/  I2FP.F32.S32 R9, R9 ;  /* 0x0000000900097245 */ /* 0x000fc40000201400 */
[----:B------:R-:W-:Y:S01]  /*01a0*/  IADD3 R2, R3, -R2, RZ ;  /* 0x8000000203027210 */ /* 0x000fe20007ffe0ff */
[----:B------:R-:W-:Y:S01]  /*01b0*/  FADD R7, R7, 0.5 ;  /* 0x3f00000007077421 */ /* 0x000fe20000000000 */
[----:B------:R-:W-:Y:S01]  /*01c0*/  LOP3.LUT R5, R5, 0xfffffff0, RZ, 0xc0, !PT ;  /* 0xfffffff005057812 */ /* 0x000fe200078ec0ff */
[----:B------:R-:W-:Y:S01]  /*01d0*/  FADD R9, R9, 0.5 ;  /* 0x3f00000009097421 */ /* 0x000fe20000000000 */
[----:B------:R-:W-:Y:S01]  /*01e0*/  I2FP.F32.S32 R2, R2 ;  /* 0x0000000200027245 */ /* 0x000fe20000201400 */
[----:B------:R-:W-:Y:S02]  /*01f0*/  FADD R7, R7, -0.5 ;  /* 0xbf00000007077421 */ /* 0x000fe40000000000 */
[----:B------:R-:W-:Y:S02]  /*0200*/  FADD R22, R9, -0.5 ;  /* 0xbf00000009167421 */ /* 0x000fe40000000000 */
[----:B------:R-:W-:Y:S01]  /*0210*/  FADD R2, R2, 0.5 ;  /* 0x3f00000002027421 */ /* 0x000fe20000000000 */
[----:B------:R-:W-:-:S02]  /*0220*/  FMNMX R9, RZ, R7, !PT ;  /* 0x00000007ff097209 */ /* 0x000fc40007800000 */
[----:B------:R-:W-:Y:S01]  /*0230*/  FMNMX R22, RZ, R22, !PT ;  /* 0x00000016ff167209 */ /* 0x000fe20007800000 */
[----:B------:R-:W-:Y:S01]  /*0240*/  FADD R2, R2, -0.5 ;  /* 0xbf00000002027421 */ /* 0x000fe20000000000 */
[----:B------:R-:W1:Y:S04]  /*0250*/  F2I.TRUNC.NTZ R3, R9 ;  /* 0x0000000900037305 */ /* 0x000e68000020f100 */
[----:B------:R-:W-:-:S04]  /*0260*/  FMNMX R7, RZ, R2, !PT ;  /* 0x00000002ff077209 */ /* 0x000fc80007800000 */
[----:B------:R-:W2:Y:S01]  /*0270*/  F2I.TRUNC.NTZ R23, R22 ;  /* 0x0000001600177305 */ /* 0x000ea2000020f100 */
[----:B-1----:R-:W-:-:S07]  /*0280*/  ISETP.LT.U32.AND P0, PT, R3, 0x2, PT ;  /* 0x000000020300780c */ /* 0x002fce0003f01070 */
[----:B------:R-:W1:Y:S01]  /*0290*/  F2I.TRUNC.NTZ R8, R7 ;  /* 0x0000000700087305 */ /* 0x000e62000020f100 */
[----:B------:R-:W-:-:S04]  /*02a0*/  SHF.R.S32.HI R0, RZ, 0x1f, R3 ;  /* 0x0000001fff007819 */ /* 0x000fc80000011403 */
[----:B------:R-:W-:Y:S02]  /*02b0*/  ISETP.LT.AND.EX P0, PT, R0, RZ, PT, P0 ;  /* 0x000000ff0000720c */ /* 0x000fe40003f01300 */
[----:B--2---:R-:W-:Y:S02]  /*02c0*/  ISETP.LT.U32.AND P1, PT, R23, 0x2, PT ;  /* 0x000000021700780c */ /* 0x004fe40003f21070 */
[----:B------:R-:W-:Y:S02]  /*02d0*/  SHF.R.S32.HI R2, RZ, 0x1f, R23 ;  /* 0x0000001fff027819 */ /* 0x000fe40000011417 */
[----:B------:R-:W-:Y:S02]  /*02e0*/  SEL R12, R3, 0x2, P0 ;  /* 0x00000002030c7807 */ /* 0x000fe40000000000 */
[----:B------:R-:W-:Y:S02]  /*02f0*/  ISETP.LT.AND.EX P1, PT, R2, RZ, PT, P1 ;  /* 0x000000ff0200720c */ /* 0x000fe40003f21310 */
[----:B-1----:R-:W-:-:S02]  /*0300*/  VIMNMX R11, R8, 0x2, PT ;  /* 0x00000002080b7848 */ /* 0x002fc40003fe0100 */
[----:B------:R-:W-:Y:S02]  /*0310*/  SEL R4, R23, 0x2, P1 ;  /* 0x0000000217047807 */ /* 0x000fe40000800000 */
[----:B------:R-:W-:Y:S01]  /*0320*/  SEL R13, R0, RZ, P0 ;  /* 0x000000ff000d7207 */ /* 0x000fe20000000000 */
[----:B------:R-:W-:Y:S01]  /*0330*/  IMAD.WIDE R14, R11, 0x10, R14 ;  /* 0x000000100b0e7825 */ /* 0x000fe200078e020e */
[----:B------:R-:W-:Y:S02]  /*0340*/  SEL R11, R2, RZ, P1 ;  /* 0x000000ff020b7207 */ /* 0x000fe40000800000 */
[----:B------:R-:W-:Y:S01]  /*0350*/  LEA R16, P0, R12, UR4, 0x2 ;  /* 0x000000040c107c11 */ /* 0x000fe2000f8010ff */
[----:B------:R-:W-:Y:S01]  /*0360*/  IMAD.MOV.U32 R2, RZ, RZ, RZ ;  /* 0x000000ffff027224 */ /* 0x000fe200078e00ff */
[----:B------:R-:W-:Y:S01]  /*0370*/  LEA R10, P1, R4, UR4, 0x2 ;  /* 0x00000004040a7c11 */ /* 0x000fe2000f8210ff */
[----:B------:R-:W-:Y:S01]  /*0380*/  IMAD.MOV.U32 R0, RZ, RZ, RZ ;  /* 0x000000ffff007224 */ /* 0x000fe200078e00ff */
[----:B------:R-:W-:-:S02]  /*0390*/  LEA.HI.X R17, R12, UR5, R13, 0x2, P0 ;  /* 0x000000050c117c11 */ /* 0x000fc400080f140d */
[----:B------:R-:W-:Y:S01]  /*03a0*/  LEA.HI.X R11, R4, UR5, R11, 0x2, P1 ;  /* 0x00000005040b7c11 */ /* 0x000fe200088f140b */
[----:B------:R-:W-:Y:S01]  /*03b0*/  IMAD.MOV.U32 R4, RZ, RZ, RZ ;  /* 0x000000ffff047224 */ /* 0x000fe200078e00ff */
[----:B------:R-:W-:Y:S02]  /*03c0*/  IADD3 R12, P1, R14, R10, RZ ;  /* 0x0000000a0e0c7210 */ /* 0x000fe40007f3e0ff */
[----:B------:R-:W-:Y:S02]  /*03d0*/  IADD3 R20, P0, R14, R16, RZ ;  /* 0x000000100e147210 */ /* 0x000fe40007f1e0ff */
[----:B------:R-:W-:Y:S01]  /*03e0*/  IADD3 R14, P2, R14, UR4, RZ ;  /* 0x000000040e0e7c10 */ /* 0x000fe2000ff5e0ff */
[----:B------:R-:W-:Y:S01]  /*03f0*/  IMAD.X R13, R15, 0x1, R11, P1 ;  /* 0x000000010f0d7824 */ /* 0x000fe200008e060b */
[----:B------:R-:W-:Y:S02]  /*0400*/  IADD3.X R21, R15, R17, RZ, P0, !PT ;  /* 0x000000110f157210 */ /* 0x000fe400007fe4ff */
[----:B------:R-:W-:Y:S01]  /*0410*/  IADD3.X R15, R15, UR5, RZ, P2, !PT ;  /* 0x000000050f0f7c10 */ /* 0x000fe200097fe4ff */
[----:B------:R-:W-:Y:S01]  /*0420*/  IMAD.WIDE R12, R5, 0x4, R12 ;  /* 0x00000004050c7825 */ /* 0x000fe200078e020c */
[----:B------:R-:W-:Y:S01]  /*0430*/  SHF.L.U32 R24, R8, 0x2, RZ ;  /* 0x0000000208187819 */ /* 0x000fe200000006ff */
[----:B------:R-:W-:Y:S01]  /*0440*/  ULDC.64 UR4, c[0x0][0x208] ;  /* 0x0000820000047ab9 */ /* 0x000fe20000000a00 */
[----:B------:R-:W-:Y:S01]  /*0450*/  ISETP.GE.AND P0, PT, R6, 0x100, PT ;  /* 0x000001000600780c */ /* 0x000fe20003f06270 */
[----:B------:R-:W-:-:S04]  /*0460*/  IMAD.WIDE R26, R3, 0x4, R14 ;  /* 0x00000004031a7825 */ /* 0x000fc800078e020e */
[----:B------:R-:W-:-:S04]  /*0470*/  IMAD.WIDE R16, R24, 0x4, R16 ;  /* 0x0000000418107825 */ /* 0x000fc800078e0210 */
[----:B------:R-:W-:Y:S01]  /*0480*/  IMAD.WIDE R10, R24, 0x4, R10 ;  /* 0x00000004180a7825 */ /* 0x000fe200078e020a */
[----:B------:R-:W-:-:S03]  /*0490*/  IADD3 R24, R5, R24, RZ ;  /* 0x0000001805187210 */ /* 0x000fc60007ffe0ff */
[----:B------:R-:W-:Y:S01]  /*04a0*/  IMAD.WIDE R14, R23, 0x4, R14 ;  /* 0x00000004170e7825 */ /* 0x000fe200078e020e */
[----:B------:R-:W2:Y:S03]  /*04b0*/  @!P0 LDG.E.EL R4, desc[UR4][R12.64+0x4] ;  /* 0x000004040c048981 */ /* 0x000ea6000c2e1900 */
[----:B------:R-:W-:-:S04]  /*04c0*/  IMAD.WIDE R20, R5, 0x4, R20 ;  /* 0x0000000405147825 */ /* 0x000fc800078e0214 */
[C---:B------:R-:W-:Y:S01]  /*04d0*/  IMAD.WIDE R16, R5.reuse, 0x4, R16 ;  /* 0x0000000405107825 */ /* 0x040fe200078e0210 */
[----:B------:R1:W4:Y:S03]  /*04e0*/  @!P0 LDG.E.EL R2, desc[UR4][R20.64+0x4] ;  /* 0x0000040414028981 */ /* 0x000326000c2e1900 */
[----:B------:R-:W-:Y:S01]  /*04f0*/  IMAD.WIDE R26, R5, 0x4, R26 ;  /* 0x00000004051a7825 */ /* 0x000fe200078e021a */
[----:B------:R5:W2:Y:S03]  /*0500*/  @!P0 LDG.E.EL R0, desc[UR4][R16.64+0x4] ;  /* 0x0000040410008981 */ /* 0x000aa6000c2e1900 */
[----:B------:R-:W-:Y:S01]  /*0510*/  IMAD.IADD R29, R3, 0x1, R24 ;  /* 0x00000001031d7824 */ /* 0x000fe200078e0218 */
[----:B------:R-:W-:Y:S01]  /*0520*/  IADD3 R24, R23, R24, RZ ;  /* 0x0000001817187210 */ /* 0x000fe20007ffe0ff */
[----:B------:R-:W-:-:S04]  /*0530*/  IMAD.WIDE R10, R5, 0x4, R10 ;  /* 0x00000004050a7825 */ /* 0x000fc800078e020a */
[----:B------:R-:W-:Y:S01]  /*0540*/  IMAD.WIDE R14, R5, 0x4, R14 ;  /* 0x00000004050e7825 */ /* 0x000fe200078e020e */
[----:B------:R-:W-:Y:S01]  /*0550*/  HFMA2.MMA R5, -RZ, RZ, 0, 0 ;  /* 0x00000000ff057435 */ /* 0x000fe200000001ff */
[----:B-1----:R-:W-:Y:S01]  /*0560*/  CS2R R20, SRZ ;  /* 0x0000000000147805 */ /* 0x002fe2000001ff00 */
[----:B-----5:R-:W1:Y:S01]  /*0570*/  LDC.64 R16, c[0x0][0x210] ;  /* 0x00008400ff107b82 */ /* 0x020e620000000a00 */
[----:B---3--:R-:W-:-:S04]  /*0580*/  IMAD.WIDE R12, R29, 0x4, R18 ;  /* 0x000000041d0c7825 */ /* 0x008fc800078e0212 */
[----:B------:R-:W-:Y:S01]  /*0590*/  IMAD.MOV.U32 R25, RZ, RZ, RZ ;  /* 0x000000ffff197224 */ /* 0x000fe200078e00ff */
[----:B------:R-:W3:Y:S01]  /*05a0*/  @!P0 LDG.E.EL R20, desc[UR4][R10.64+0x4] ;  /* 0x000004040a148981 */ /* 0x000ee2000c2e1900 */
[----:B------:R-:W-:Y:S02]  /*05b0*/  IMAD.MOV.U32 R29, RZ, RZ, RZ ;  /* 0x000000ffff1d7224 */ /* 0x000fe400078e00ff */
[----:B------:R-:W-:Y:S01]  /*05c0*/  IMAD.WIDE R18, R24, 0x4, R18 ;  /* 0x0000000418127825 */ /* 0x000fe200078e0212 */
[----:B------:R-:W2:Y:S04]  /*05d0*/  @!P0 LDG.E.EL R21, desc[UR4][R14.64] ;  /* 0x000000040e158981 */ /* 0x000ea8000c2e1900 */
[----:B------:R-:W4:Y:S04]  /*05e0*/  @!P0 LDG.E.EL R25, desc[UR4][R26.64] ;  /* 0x000000041a198981 */ /* 0x000f28000c2e1900 */
[----:B------:R-:W5:Y:S04]  /*05f0*/  @!P0 LDG.E.EL R29, desc[UR4][R12.64] ;  /* 0x000000040c1d8981 */ /* 0x000f68000c2e1900 */
[----:B------:R-:W3:Y:S01]  /*0600*/  @!P0 LDG.E.EL R5, desc[UR4][R18.64] ;  /* 0x0000000412058981 */ /* 0x000ee2000c2e1900 */
[----:B------:R-:W-:-:S02]  /*0610*/  I2FP.F32.S32 R24, R3 ;  /* 0x0000000300187245 */ /* 0x000fc40000201400 */
[----:B------:R-:W-:-:S03]  /*0620*/  I2FP.F32.S32 R23, R23 ;  /* 0x0000001700177245 */ /* 0x000fc60000201400 */
[----:B------:R-:W-:Y:S02]  /*0630*/  FADD.SAT R24, R9, -R24 ;  /* 0x8000001809187221 */ /* 0x000fe40000002000 */
[----:B------:R-:W-:Y:S01]  /*0640*/  FADD.SAT R22, R22, -R23 ;  /* 0x8000001716167221 */ /* 0x000fe20000002000 */
[----:B------:R-:W-:Y:S01]  /*0650*/  I2FP.F32.S32 R8, R8 ;  /* 0x0000000800087245 */ /* 0x000fe20000201400 */
[----:B-1----:R-:W-:-:S04]  /*0660*/  IMAD.WIDE R16, R6, 0x4, R16 ;  /* 0x0000000406107825 */ /* 0x002fc800078e0210 */
[----:B------:R-:W-:Y:S01]  /*0670*/  FADD.SAT R8, R7, -R8 ;  /* 0x8000000807087221 */ /* 0x000fe20000002000 */
[----:B--2---:R-:W-:Y:S01]  /*0680*/  FADD R4, -R21, R4 ;  /* 0x0000000415047221 */ /* 0x004fe20000000100 */
[----:B----4-:R-:W-:Y:S01]  /*0690*/  FADD R2, -R25, R2 ;  /* 0x0000000219027221 */ /* 0x010fe20000000100 */
[----:B-----5:R-:W-:Y:S01]  /*06a0*/  FADD R0, R0, -R29 ;  /* 0x8000001d00007221 */ /* 0x020fe20000000000 */
[----:B---3--:R-:W-:Y:S02]  /*06b0*/  FADD R20, R20, -R5 ;  /* 0x8000000514147221 */ /* 0x008fe40000000000 */
[----:B------:R-:W-:Y:S01]  /*06c0*/  FFMA R2, R24, R2, R25 ;  /* 0x0000000218027223 */ /* 0x000fe20000000019 */
[----:B------:R-:W-:Y:S01]  /*06d0*/  FFMA R4, R22, R4, R21 ;  /* 0x0000000416047223 */ /* 0x000fe20000000015 */
[----:B------:R-:W-:Y:S01]  /*06e0*/  FFMA R29, R24, R0, R29 ;  /* 0x00000000181d7223 */ /* 0x000fe2000000001d */
[----:B------:R-:W-:-:S03]  /*06f0*/  FFMA R5, R22, R20, R5 ;  /* 0x0000001416057223 */ /* 0x000fc60000000005 */
[----:B------:R-:W-:Y:S01]  /*0700*/  FADD R2, R2, -R29 ;  /* 0x8000001d02027221 */ /* 0x000fe20000000000 */
[----:B------:R-:W-:-:S03]  /*0710*/  FADD R4, R4, -R5 ;  /* 0x8000000504047221 */ /* 0x000fc60000000000 */
[-C--:B------:R-:W-:Y:S01]  /*0720*/  FFMA R2, R2, R8.reuse, R29 ;  /* 0x0000000802027223 */ /* 0x080fe2000000001d */
[----:B------:R-:W-:Y:S01]  /*0730*/  FFMA R3, R4, R8, R5 ;  /* 0x0000000804037223 */ /* 0x000fe20000000005 */
[----:B------:R-:W-:Y:S06]  /*0740*/  @P0 EXIT ;  /* 0x000000000000094d */ /* 0x000fec0003800000 */
[----:B------:R-:W-:Y:S01]  /*0750*/  STG.E.64 desc[UR4][R16.64], R2 ;  /* 0x0000000210007986 */ /* 0x000fe2000c101b04 */
[----:B------:R-:W-:Y:S05]  /*0760*/  EXIT ;  /* 0x000000000000794d */ /* 0x000fea0003800000 */
.L_x_0:
[----:B------:R-:W-:-:S00]  /*0770*/  BRA `(.L_x_0) ;  /* 0xfffffffc00fc7947 */ /* 0x000fc0000383ffff */
[----:B------:R-:W-:-:S00]  /*0780*/  NOP ;  /* 0x0000000000007918 */ /* 0x000fc00000000000 */
[----:B------:R-:W-:-:S00]  /*0790*/  NOP ;  /* 0x0000000000007918 */ /* 0x000fc00000000000 */
[----:B------:R-:W-:-:S00]  /*07a0*/  NOP ;  /* 0x0000000000007918 */ /* 0x000fc00000000000 */
[----:B------:R-:W-:-:S00]  /*07b0*/  NOP ;  /* 0x0000000000007918 */ /* 0x000fc00000000000 */
[----:B------:R-:W-:-:S00]  /*07c0*/  NOP ;  /* 0x0000000000007918 */ /* 0x000fc00000000000 */
[----:B------:R-:W-:-:S00]  /*07d0*/  NOP ;  /* 0x0000000000007918 */ /* 0x000fc00000000000 */
[----:B------:R-:W-:-:S00]  /*07e0*/  NOP ;  /* 0x0000000000007918 */ /* 0x000fc00000000000 */
[----:B------:R-:W-:-:S00]  /*07f0*/  NOP ;  /* 0x0000000000007918 */ /* 0x000fc00000000000 */
.L_x_1:


//--------------------- .nv.constant0.triton_poi_fused__to_copy__unsafe_index_add_arange_clamp_mul_sub_0 --------------------------
	.section	.nv.constant0.triton_poi_fused__to_copy__unsafe_index_add_arange_clamp_mul_sub_0,"a",@progbits
	.sectionflags	@""
	.align	4
.nv.constant0.triton_poi_fused__to_copy__unsafe_index_add_arange_clamp_mul_sub_0:
	.zero		548
